//
// Generated by NVIDIA NVVM Compiler
//
// Compiler Build ID: CL-36424714
// Cuda compilation tools, release 13.0, V13.0.88
// Based on NVVM 20.0.0
//

.version 9.0
.target sm_100
.address_size 64

	// .globl	_Z3sumPiS_S_i

.visible .entry _Z3sumPiS_S_i(
	.param .u64 .ptr .align 1 _Z3sumPiS_S_i_param_0,
	.param .u64 .ptr .align 1 _Z3sumPiS_S_i_param_1,
	.param .u64 .ptr .align 1 _Z3sumPiS_S_i_param_2,
	.param .u32 _Z3sumPiS_S_i_param_3
)
{
	.reg .pred 	%p<2>;
	.reg .b32 	%r<9>;
	.reg .b64 	%rd<11>;

	ld.param.u64 	%rd1, [_Z3sumPiS_S_i_param_0];
	ld.param.u64 	%rd2, [_Z3sumPiS_S_i_param_1];
	ld.param.u64 	%rd3, [_Z3sumPiS_S_i_param_2];
	ld.param.u32 	%r2, [_Z3sumPiS_S_i_param_3];
	mov.u32 	%r3, %ctaid.x;
	mov.u32 	%r4, %ntid.x;
	mov.u32 	%r5, %tid.x;
	mad.lo.s32 	%r1, %r3, %r4, %r5;
	setp.ge.s32 	%p1, %r1, %r2;
	@%p1 bra 	$L__BB0_2;
	cvta.to.global.u64 	%rd4, %rd1;
	cvta.to.global.u64 	%rd5, %rd2;
	cvta.to.global.u64 	%rd6, %rd3;
	mul.wide.s32 	%rd7, %r1, 4;
	add.s64 	%rd8, %rd4, %rd7;
	ld.global.u32 	%r6, [%rd8];
	add.s64 	%rd9, %rd5, %rd7;
	ld.global.u32 	%r7, [%rd9];
	add.s32 	%r8, %r7, %r6;
	add.s64 	%rd10, %rd6, %rd7;
	st.global.u32 	[%rd10], %r8;
$L__BB0_2:
	ret;

}


// ===== COMPILED SASS (sm_100) =====

	.target	sm_100

	.elftype	@"ET_EXEC"


//--------------------- .note.nv.tkinfo           --------------------------
	.section	.note.nv.tkinfo,"",@"SHT_NOTE"
	.sectionflags	@"SHF_NOTE_NV_TKINFO"
	.tkinfo
        /*0018*/ 	.word	0x00000002
        /*0030*/ 	.string	""
        /*0030*/ 	.string	"ptxas"
        /*0030*/ 	.string	"Cuda compilation tools, release 13.0, V13.0.88"
        /*0030*/ 	.string	"Build cuda_13.0.r13.0/compiler.36424714_0"
        /*0030*/ 	.string	"-arch sm_100 -m 64 "



//--------------------- .note.nv.cuinfo           --------------------------
	.section	.note.nv.cuinfo,"",@"SHT_NOTE"
	.sectionflags	@"SHF_NOTE_NV_CUINFO"
        /*0018*/ 	.short	0x0002
        /*001a*/ 	.short	0x0064
        /*001c*/ 	.short	0x0082
	.zero		2


//--------------------- .nv.info                  --------------------------
	.section	.nv.info,"",@"SHT_CUDA_INFO"
	.align	4


	//----- nvinfo : EIATTR_REGCOUNT
	.align		4
        /*0000*/ 	.byte	0x04, 0x2f
        /*0002*/ 	.short	(.L_1 - .L_0)
	.align		4
.L_0:
        /*0004*/ 	.word	index@(_Z3sumPiS_S_i)
        /*0008*/ 	.word	0x0000000c


	//----- nvinfo : EIATTR_FRAME_SIZE
	.align		4
.L_1:
        /*000c*/ 	.byte	0x04, 0x11
        /*000e*/ 	.short	(.L_3 - .L_2)
	.align		4
.L_2:
        /*0010*/ 	.word	index@(_Z3sumPiS_S_i)
        /*0014*/ 	.word	0x00000000


	//----- nvinfo : EIATTR_MIN_STACK_SIZE
	.align		4
.L_3:
        /*0018*/ 	.byte	0x04, 0x12
        /*001a*/ 	.short	(.L_5 - .L_4)
	.align		4
.L_4:
        /*001c*/ 	.word	index@(_Z3sumPiS_S_i)
        /*0020*/ 	.word	0x00000000
.L_5:


//--------------------- .nv.compat                --------------------------
	.section	.nv.compat,"",@"SHT_CUDA_COMPAT_INFO"
	.align	4
        /*0000*/ 	.byte	0x02, 0x09, 0x00, 0x00, 0x02, 0x02, 0x01, 0x00, 0x02, 0x05, 0x05, 0x00, 0x03, 0x07, 0x01, 0x01
        /*0010*/ 	.byte	0x02, 0x03, 0x00, 0x00, 0x02, 0x06, 0x01, 0x00, 0x04, 0x0b, 0x08, 0x00, 0x09, 0x00, 0x00, 0x00
        /*0020*/ 	.byte	0x00, 0x00, 0x00, 0x00


//--------------------- .nv.info._Z3sumPiS_S_i    --------------------------
	.section	.nv.info._Z3sumPiS_S_i,"",@"SHT_CUDA_INFO"
	.sectionflags	@""
	.align	4


	//----- nvinfo : EIATTR_CUDA_API_VERSION
	.align		4
        /*0000*/ 	.byte	0x04, 0x37
        /*0002*/ 	.short	(.L_7 - .L_6)
.L_6:
        /*0004*/ 	.word	0x00000082


	//----- nvinfo : EIATTR_KPARAM_INFO
	.align		4
.L_7:
        /*0008*/ 	.byte	0x04, 0x17
        /*000a*/ 	.short	(.L_9 - .L_8)
.L_8:
        /*000c*/ 	.word	0x00000000
        /*0010*/ 	.short	0x0003
        /*0012*/ 	.short	0x0018
        /*0014*/ 	.byte	0x00, 0xf0, 0x11, 0x00


	//----- nvinfo : EIATTR_KPARAM_INFO
	.align		4
.L_9:
        /*0018*/ 	.byte	0x04, 0x17
        /*001a*/ 	.short	(.L_11 - .L_10)
.L_10:
        /*001c*/ 	.word	0x00000000
        /*0020*/ 	.short	0x0002
        /*0022*/ 	.short	0x0010
        /*0024*/ 	.byte	0x00, 0xf5, 0x21, 0x00


	//----- nvinfo : EIATTR_KPARAM_INFO
	.align		4
.L_11:
        /*0028*/ 	.byte	0x04, 0x17
        /*002a*/ 	.short	(.L_13 - .L_12)
.L_12:
        /*002c*/ 	.word	0x00000000
        /*0030*/ 	.short	0x0001
        /*0032*/ 	.short	0x0008
        /*0034*/ 	.byte	0x00, 0xf5, 0x21, 0x00


	//----- nvinfo : EIATTR_KPARAM_INFO
	.align		4
.L_13:
        /*0038*/ 	.byte	0x04, 0x17
        /*003a*/ 	.short	(.L_15 - .L_14)
.L_14:
        /*003c*/ 	.word	0x00000000
        /*0040*/ 	.short	0x0000
        /*0042*/ 	.short	0x0000
        /*0044*/ 	.byte	0x00, 0xf5, 0x21, 0x00


	//----- nvinfo : EIATTR_SPARSE_MMA_MASK
	.align		4
.L_15:
        /*0048*/ 	.byte	0x03, 0x50
        /*004a*/ 	.short	0x0000


	//----- nvinfo : EIATTR_MAXREG_COUNT
	.align		4
        /*004c*/ 	.byte	0x03, 0x1b
        /*004e*/ 	.short	0x00ff


	//----- nvinfo : EIATTR_MERCURY_ISA_VERSION
	.align		4
        /*0050*/ 	.byte	0x03, 0x5f
        /*0052*/ 	.short	0x0101


	//----- nvinfo : EIATTR_VRC_CTA_INIT_COUNT
	.align		4
        /*0054*/ 	.byte	0x02, 0x4a
	.zero		1
	.zero		1


	//----- nvinfo : EIATTR_EXIT_INSTR_OFFSETS
	.align		4
        /*0058*/ 	.byte	0x04, 0x1c
        /*005a*/ 	.short	(.L_17 - .L_16)


	//   ....[0]....
.L_16:
        /*005c*/ 	.word	0x00000070


	//   ....[1]....
        /*0060*/ 	.word	0x00000130


	//----- nvinfo : EIATTR_CBANK_PARAM_SIZE
	.align		4
.L_17:
        /*0064*/ 	.byte	0x03, 0x19
        /*0066*/ 	.short	0x001c


	//----- nvinfo : EIATTR_PARAM_CBANK
	.align		4
        /*0068*/ 	.byte	0x04, 0x0a
        /*006a*/ 	.short	(.L_19 - .L_18)
	.align		4
.L_18:
        /*006c*/ 	.word	index@(.nv.constant0._Z3sumPiS_S_i)
        /*0070*/ 	.short	0x0380
        /*0072*/ 	.short	0x001c


	//----- nvinfo : EIATTR_SW_WAR
	.align		4
.L_19:
        /*0074*/ 	.byte	0x04, 0x36
        /*0076*/ 	.short	(.L_21 - .L_20)
.L_20:
        /*0078*/ 	.word	0x00000008
.L_21:


//--------------------- .nv.callgraph             --------------------------
	.section	.nv.callgraph,"",@"SHT_CUDA_CALLGRAPH"
	.align	4
	.sectionentsize	8
	.align		4
        /*0000*/ 	.word	0x00000000
	.align		4
        /*0004*/ 	.word	0xffffffff
	.align		4
        /*0008*/ 	.word	0x00000000
	.align		4
        /*000c*/ 	.word	0xfffffffe
	.align		4
        /*0010*/ 	.word	0x00000000
	.align		4
        /*0014*/ 	.word	0xfffffffd
	.align		4
        /*0018*/ 	.word	0x00000000
	.align		4
        /*001c*/ 	.word	0xfffffffc


//--------------------- .text._Z3sumPiS_S_i       --------------------------
	.section	.text._Z3sumPiS_S_i,"ax",@progbits
	.align	128
        .global         _Z3sumPiS_S_i
        .type           _Z3sumPiS_S_i,@function
        .size           _Z3sumPiS_S_i,(.L_x_1 - _Z3sumPiS_S_i)
        .other          _Z3sumPiS_S_i,@"STO_CUDA_ENTRY STV_DEFAULT"
_Z3sumPiS_S_i:
.text._Z3sumPiS_S_i:
[----:B------:R-:W-:Y:S01]  /*0000*/  LDC R1, c[0x0][0x37c] ;  /* 0x0000df00ff017b82 */ /* 0x000fe20000000800 */
[----:B------:R-:W0:Y:S07]  /*0010*/  S2R R0, SR_TID.X ;  /* 0x0000000000007919 */ /* 0x000e2e0000002100 */
[----:B------:R-:W0:Y:S01]  /*0020*/  S2UR UR4, SR_CTAID.X ;  /* 0x00000000000479c3 */ /* 0x000e220000002500 */
[----:B------:R-:W1:Y:S07]  /*0030*/  LDCU UR5, c[0x0][0x398] ;  /* 0x00007300ff0577ac */ /* 0x000e6e0008000800 */
[----:B------:R-:W0:Y:S02]  /*0040*/  LDC R9, c[0x0][0x360] ;  /* 0x0000d800ff097b82 */ /* 0x000e240000000800 */
[----:B0-----:R-:W-:-:S05]  /*0050*/  IMAD R9, R9, UR4, R0 ;  /* 0x0000000409097c24 */ /* 0x001fca000f8e0200 */
[----:B-1----:R-:W-:-:S13]  /*0060*/  ISETP.GE.AND P0, PT, R9, UR5, PT ;  /* 0x0000000509007c0c */ /* 0x002fda000bf06270 */
[----:B------:R-:W-:Y:S05]  /*0070*/  @P0 EXIT ;  /* 0x000000000000094d */ /* 0x000fea0003800000 */
[----:B------:R-:W0:Y:S01]  /*0080*/  LDC.64 R2, c[0x0][0x380] ;  /* 0x0000e000ff027b82 */ /* 0x000e220000000a00 */
[----:B------:R-:W1:Y:S07]  /*0090*/  LDCU.64 UR4, c[0x0][0x358] ;  /* 0x00006b00ff0477ac */ /* 0x000e6e0008000a00 */
[----:B------:R-:W2:Y:S08]  /*00a0*/  LDC.64 R4, c[0x0][0x388] ;  /* 0x0000e200ff047b82 */ /* 0x000eb00000000a00 */
[----:B------:R-:W3:Y:S01]  /*00b0*/  LDC.64 R6, c[0x0][0x390] ;  /* 0x0000e400ff067b82 */ /* 0x000ee20000000a00 */
[----:B0-----:R-:W-:-:S06]  /*00c0*/  IMAD.WIDE R2, R9, 0x4, R2 ;  /* 0x0000000409027825 */ /* 0x001fcc00078e0202 */
[----:B-1----:R-:W4:Y:S01]  /*00d0*/  LDG.E R2, desc[UR4][R2.64] ;  /* 0x0000000402027981 */ /* 0x002f22000c1e1900 */
[----:B--2---:R-:W-:-:S06]  /*00e0*/  IMAD.WIDE R4, R9, 0x4, R4 ;  /* 0x0000000409047825 */ /* 0x004fcc00078e0204 */
[----:B------:R-:W4:Y:S01]  /*00f0*/  LDG.E R5, desc[UR4][R4.64] ;  /* 0x0000000404057981 */ /* 0x000f22000c1e1900 */
[----:B---3--:R-:W-:Y:S01]  /*0100*/  IMAD.WIDE R6, R9, 0x4, R6 ;  /* 0x0000000409067825 */ /* 0x008fe200078e0206 */
[----:B----4-:R-:W-:-:S05]  /*0110*/  IADD3 R9, PT, PT, R2, R5, RZ ;  /* 0x0000000502097210 */ /* 0x010fca0007ffe0ff */
[----:B------:R-:W-:Y:S01]  /*0120*/  STG.E desc[UR4][R6.64], R9 ;  /* 0x0000000906007986 */ /* 0x000fe2000c101904 */
[----:B------:R-:W-:Y:S05]  /*0130*/  EXIT ;  /* 0x000000000000794d */ /* 0x000fea0003800000 */
.L_x_0:
[----:B------:R-:W-:-:S00]  /*0140*/  BRA `(.L_x_0) ;  /* 0xfffffffc00fc7947 */ /* 0x000fc0000383ffff */
[----:B------:R-:W-:-:S00]  /*0150*/  NOP ;  /* 0x0000000000007918 */ /* 0x000fc00000000000 */
        /* <DEDUP_REMOVED lines=10> */
.L_x_1:


//--------------------- .nv.shared.reserved.0     --------------------------
	.section	.nv.shared.reserved.0,"aw",@nobits
	.weak		__nv_reservedSMEM_offset_0_alias
	.size		__nv_reservedSMEM_offset_0_alias, 0, 64
	.other		__nv_reservedSMEM_offset_0_alias,@"STO_CUDA_RESERVED_SHARED STV_DEFAULT"
__nv_reservedSMEM_offset_0_alias:
	.zero		0
	.zero		64


//--------------------- .nv.constant0._Z3sumPiS_S_i --------------------------
	.section	.nv.constant0._Z3sumPiS_S_i,"a",@progbits
	.sectionflags	@""
	.align	4
.nv.constant0._Z3sumPiS_S_i:
	.zero		924


//--------------------- SYMBOLS --------------------------

	.type		.nv.reservedSmem.offset0,@object
	.size		.nv.reservedSmem.offset0,0x4
